//
// Generated by NVIDIA NVVM Compiler
//
// Compiler Build ID: CL-36424714
// Cuda compilation tools, release 13.0, V13.0.88
// Based on NVVM 20.0.0
//

.version 9.0
.target sm_100
.address_size 64

	// .globl	_Z9subKernelPiS_i

.visible .entry _Z9subKernelPiS_i(
	.param .u64 .ptr .align 1 _Z9subKernelPiS_i_param_0,
	.param .u64 .ptr .align 1 _Z9subKernelPiS_i_param_1,
	.param .u32 _Z9subKernelPiS_i_param_2
)
{
	.reg .b32 	%r<14>;
	.reg .b64 	%rd<8>;

	ld.param.u64 	%rd1, [_Z9subKernelPiS_i_param_0];
	ld.param.u64 	%rd2, [_Z9subKernelPiS_i_param_1];
	ld.param.u32 	%r1, [_Z9subKernelPiS_i_param_2];
	cvta.to.global.u64 	%rd3, %rd1;
	cvta.to.global.u64 	%rd4, %rd2;
	mov.u32 	%r2, %ntid.y;
	mov.u32 	%r3, %ctaid.y;
	mov.u32 	%r4, %tid.y;
	mad.lo.s32 	%r5, %r2, %r3, %r4;
	mov.u32 	%r6, %ntid.x;
	mov.u32 	%r7, %ctaid.x;
	mov.u32 	%r8, %tid.x;
	mad.lo.s32 	%r9, %r6, %r7, %r8;
	mad.lo.s32 	%r10, %r1, %r5, %r9;
	mul.wide.s32 	%rd5, %r10, 4;
	add.s64 	%rd6, %rd4, %rd5;
	ld.global.u32 	%r11, [%rd6];
	add.s64 	%rd7, %rd3, %rd5;
	ld.global.u32 	%r12, [%rd7];
	sub.s32 	%r13, %r12, %r11;
	st.global.u32 	[%rd7], %r13;
	ret;

}


// ===== COMPILED SASS (sm_100) =====

	.target	sm_100

	.elftype	@"ET_EXEC"


//--------------------- .note.nv.tkinfo           --------------------------
	.section	.note.nv.tkinfo,"",@"SHT_NOTE"
	.sectionflags	@"SHF_NOTE_NV_TKINFO"
	.tkinfo
        /*0018*/ 	.word	0x00000002
        /*0030*/ 	.string	""
        /*0030*/ 	.string	"ptxas"
        /*0030*/ 	.string	"Cuda compilation tools, release 13.0, V13.0.88"
        /*0030*/ 	.string	"Build cuda_13.0.r13.0/compiler.36424714_0"
        /*0030*/ 	.string	"-arch sm_100 -m 64 "



//--------------------- .note.nv.cuinfo           --------------------------
	.section	.note.nv.cuinfo,"",@"SHT_NOTE"
	.sectionflags	@"SHF_NOTE_NV_CUINFO"
        /*0018*/ 	.short	0x0002
        /*001a*/ 	.short	0x0064
        /*001c*/ 	.short	0x0082
	.zero		2


//--------------------- .nv.info                  --------------------------
	.section	.nv.info,"",@"SHT_CUDA_INFO"
	.align	4


	//----- nvinfo : EIATTR_REGCOUNT
	.align		4
        /*0000*/ 	.byte	0x04, 0x2f
        /*0002*/ 	.short	(.L_1 - .L_0)
	.align		4
.L_0:
        /*0004*/ 	.word	index@(_Z9subKernelPiS_i)
        /*0008*/ 	.word	0x0000000c


	//----- nvinfo : EIATTR_FRAME_SIZE
	.align		4
.L_1:
        /*000c*/ 	.byte	0x04, 0x11
        /*000e*/ 	.short	(.L_3 - .L_2)
	.align		4
.L_2:
        /*0010*/ 	.word	index@(_Z9subKernelPiS_i)
        /*0014*/ 	.word	0x00000000


	//----- nvinfo : EIATTR_MIN_STACK_SIZE
	.align		4
.L_3:
        /*0018*/ 	.byte	0x04, 0x12
        /*001a*/ 	.short	(.L_5 - .L_4)
	.align		4
.L_4:
        /*001c*/ 	.word	index@(_Z9subKernelPiS_i)
        /*0020*/ 	.word	0x00000000
.L_5:


//--------------------- .nv.compat                --------------------------
	.section	.nv.compat,"",@"SHT_CUDA_COMPAT_INFO"
	.align	4
        /*0000*/ 	.byte	0x02, 0x09, 0x00, 0x00, 0x02, 0x02, 0x01, 0x00, 0x02, 0x05, 0x05, 0x00, 0x03, 0x07, 0x01, 0x01
        /*0010*/ 	.byte	0x02, 0x03, 0x00, 0x00, 0x02, 0x06, 0x01, 0x00, 0x04, 0x0b, 0x08, 0x00, 0x09, 0x00, 0x00, 0x00
        /*0020*/ 	.byte	0x00, 0x00, 0x00, 0x00


//--------------------- .nv.info._Z9subKernelPiS_i --------------------------
	.section	.nv.info._Z9subKernelPiS_i,"",@"SHT_CUDA_INFO"
	.sectionflags	@""
	.align	4


	//----- nvinfo : EIATTR_CUDA_API_VERSION
	.align		4
        /*0000*/ 	.byte	0x04, 0x37
        /*0002*/ 	.short	(.L_7 - .L_6)
.L_6:
        /*0004*/ 	.word	0x00000082


	//----- nvinfo : EIATTR_KPARAM_INFO
	.align		4
.L_7:
        /*0008*/ 	.byte	0x04, 0x17
        /*000a*/ 	.short	(.L_9 - .L_8)
.L_8:
        /*000c*/ 	.word	0x00000000
        /*0010*/ 	.short	0x0002
        /*0012*/ 	.short	0x0010
        /*0014*/ 	.byte	0x00, 0xf0, 0x11, 0x00


	//----- nvinfo : EIATTR_KPARAM_INFO
	.align		4
.L_9:
        /*0018*/ 	.byte	0x04, 0x17
        /*001a*/ 	.short	(.L_11 - .L_10)
.L_10:
        /*001c*/ 	.word	0x00000000
        /*0020*/ 	.short	0x0001
        /*0022*/ 	.short	0x0008
        /*0024*/ 	.byte	0x00, 0xf5, 0x21, 0x00


	//----- nvinfo : EIATTR_KPARAM_INFO
	.align		4
.L_11:
        /*0028*/ 	.byte	0x04, 0x17
        /*002a*/ 	.short	(.L_13 - .L_12)
.L_12:
        /*002c*/ 	.word	0x00000000
        /*0030*/ 	.short	0x0000
        /*0032*/ 	.short	0x0000
        /*0034*/ 	.byte	0x00, 0xf5, 0x21, 0x00


	//----- nvinfo : EIATTR_SPARSE_MMA_MASK
	.align		4
.L_13:
        /*0038*/ 	.byte	0x03, 0x50
        /*003a*/ 	.short	0x0000


	//----- nvinfo : EIATTR_MAXREG_COUNT
	.align		4
        /*003c*/ 	.byte	0x03, 0x1b
        /*003e*/ 	.short	0x00ff


	//----- nvinfo : EIATTR_MERCURY_ISA_VERSION
	.align		4
        /*0040*/ 	.byte	0x03, 0x5f
        /*0042*/ 	.short	0x0101


	//----- nvinfo : EIATTR_VRC_CTA_INIT_COUNT
	.align		4
        /*0044*/ 	.byte	0x02, 0x4a
	.zero		1
	.zero		1


	//----- nvinfo : EIATTR_EXIT_INSTR_OFFSETS
	.align		4
        /*0048*/ 	.byte	0x04, 0x1c
        /*004a*/ 	.short	(.L_15 - .L_14)


	//   ....[0]....
.L_14:
        /*004c*/ 	.word	0x00000140


	//----- nvinfo : EIATTR_CBANK_PARAM_SIZE
	.align		4
.L_15:
        /*0050*/ 	.byte	0x03, 0x19
        /*0052*/ 	.short	0x0014


	//----- nvinfo : EIATTR_PARAM_CBANK
	.align		4
        /*0054*/ 	.byte	0x04, 0x0a
        /*0056*/ 	.short	(.L_17 - .L_16)
	.align		4
.L_16:
        /*0058*/ 	.word	index@(.nv.constant0._Z9subKernelPiS_i)
        /*005c*/ 	.short	0x0380
        /*005e*/ 	.short	0x0014


	//----- nvinfo : EIATTR_SW_WAR
	.align		4
.L_17:
        /*0060*/ 	.byte	0x04, 0x36
        /*0062*/ 	.short	(.L_19 - .L_18)
.L_18:
        /*0064*/ 	.word	0x00000008
.L_19:


//--------------------- .nv.callgraph             --------------------------
	.section	.nv.callgraph,"",@"SHT_CUDA_CALLGRAPH"
	.align	4
	.sectionentsize	8
	.align		4
        /*0000*/ 	.word	0x00000000
	.align		4
        /*0004*/ 	.word	0xffffffff
	.align		4
        /*0008*/ 	.word	0x00000000
	.align		4
        /*000c*/ 	.word	0xfffffffe
	.align		4
        /*0010*/ 	.word	0x00000000
	.align		4
        /*0014*/ 	.word	0xfffffffd
	.align		4
        /*0018*/ 	.word	0x00000000
	.align		4
        /*001c*/ 	.word	0xfffffffc


//--------------------- .text._Z9subKernelPiS_i   --------------------------
	.section	.text._Z9subKernelPiS_i,"ax",@progbits
	.align	128
        .global         _Z9subKernelPiS_i
        .type           _Z9subKernelPiS_i,@function
        .size           _Z9subKernelPiS_i,(.L_x_1 - _Z9subKernelPiS_i)
        .other          _Z9subKernelPiS_i,@"STO_CUDA_ENTRY STV_DEFAULT"
_Z9subKernelPiS_i:
.text._Z9subKernelPiS_i:
[----:B------:R-:W-:Y:S01]  /*0000*/  LDC R1, c[0x0][0x37c] ;  /* 0x0000df00ff017b82 */ /* 0x000fe20000000800 */
[----:B------:R-:W0:Y:S01]  /*0010*/  S2R R0, SR_CTAID.Y ;  /* 0x0000000000007919 */ /* 0x000e220000002600 */
[----:B------:R-:W0:Y:S06]  /*0020*/  LDCU UR6, c[0x0][0x364] ;  /* 0x00006c80ff0677ac */ /* 0x000e2c0008000800 */
[----:B------:R-:W1:Y:S01]  /*0030*/  LDC.64 R2, c[0x0][0x388] ;  /* 0x0000e200ff027b82 */ /* 0x000e620000000a00 */
[----:B------:R-:W0:Y:S01]  /*0040*/  S2R R7, SR_TID.Y ;  /* 0x0000000000077919 */ /* 0x000e220000002200 */
[----:B------:R-:W2:Y:S01]  /*0050*/  LDCU UR7, c[0x0][0x360] ;  /* 0x00006c00ff0777ac */ /* 0x000ea20008000800 */
[----:B------:R-:W2:Y:S01]  /*0060*/  S2R R6, SR_CTAID.X ;  /* 0x0000000000067919 */ /* 0x000ea20000002500 */
[----:B------:R-:W3:Y:S04]  /*0070*/  LDCU UR8, c[0x0][0x390] ;  /* 0x00007200ff0877ac */ /* 0x000ee80008000800 */
[----:B------:R-:W4:Y:S01]  /*0080*/  LDC.64 R4, c[0x0][0x380] ;  /* 0x0000e000ff047b82 */ /* 0x000f220000000a00 */
[----:B------:R-:W2:Y:S01]  /*0090*/  S2R R9, SR_TID.X ;  /* 0x0000000000097919 */ /* 0x000ea20000002100 */
[----:B------:R-:W5:Y:S01]  /*00a0*/  LDCU.64 UR4, c[0x0][0x358] ;  /* 0x00006b00ff0477ac */ /* 0x000f620008000a00 */
[----:B0-----:R-:W-:-:S02]  /*00b0*/  IMAD R0, R0, UR6, R7 ;  /* 0x0000000600007c24 */ /* 0x001fc4000f8e0207 */
[----:B--2---:R-:W-:-:S04]  /*00c0*/  IMAD R7, R6, UR7, R9 ;  /* 0x0000000706077c24 */ /* 0x004fc8000f8e0209 */
[----:B---3--:R-:W-:-:S04]  /*00d0*/  IMAD R7, R0, UR8, R7 ;  /* 0x0000000800077c24 */ /* 0x008fc8000f8e0207 */
[----:B-1----:R-:W-:-:S04]  /*00e0*/  IMAD.WIDE R2, R7, 0x4, R2 ;  /* 0x0000000407027825 */ /* 0x002fc800078e0202 */
[----:B----4-:R-:W-:Y:S02]  /*00f0*/  IMAD.WIDE R4, R7, 0x4, R4 ;  /* 0x0000000407047825 */ /* 0x010fe400078e0204 */
[----:B-----5:R-:W2:Y:S04]  /*0100*/  LDG.E R2, desc[UR4][R2.64] ;  /* 0x0000000402027981 */ /* 0x020ea8000c1e1900 */
[----:B------:R-:W2:Y:S02]  /*0110*/  LDG.E R7, desc[UR4][R4.64] ;  /* 0x0000000404077981 */ /* 0x000ea4000c1e1900 */
[----:B--2---:R-:W-:-:S05]  /*0120*/  IADD3 R7, PT, PT, -R2, R7, RZ ;  /* 0x0000000702077210 */ /* 0x004fca0007ffe1ff */
[----:B------:R-:W-:Y:S01]  /*0130*/  STG.E desc[UR4][R4.64], R7 ;  /* 0x0000000704007986 */ /* 0x000fe2000c101904 */
[----:B------:R-:W-:Y:S05]  /*0140*/  EXIT ;  /* 0x000000000000794d */ /* 0x000fea0003800000 */
.L_x_0:
[----:B------:R-:W-:-:S00]  /*0150*/  BRA `(.L_x_0) ;  /* 0xfffffffc00fc7947 */ /* 0x000fc0000383ffff */
[----:B------:R-:W-:-:S00]  /*0160*/  NOP ;  /* 0x0000000000007918 */ /* 0x000fc00000000000 */
        /* <DEDUP_REMOVED lines=9> */
.L_x_1:


//--------------------- .nv.shared.reserved.0     --------------------------
	.section	.nv.shared.reserved.0,"aw",@nobits
	.weak		__nv_reservedSMEM_offset_0_alias
	.size		__nv_reservedSMEM_offset_0_alias, 0, 64
	.other		__nv_reservedSMEM_offset_0_alias,@"STO_CUDA_RESERVED_SHARED STV_DEFAULT"
__nv_reservedSMEM_offset_0_alias:
	.zero		0
	.zero		64


//--------------------- .nv.constant0._Z9subKernelPiS_i --------------------------
	.section	.nv.constant0._Z9subKernelPiS_i,"a",@progbits
	.sectionflags	@""
	.align	4
.nv.constant0._Z9subKernelPiS_i:
	.zero		916


//--------------------- SYMBOLS --------------------------

	.type		.nv.reservedSmem.offset0,@object
	.size		.nv.reservedSmem.offset0,0x4
